//
// Generated by NVIDIA NVVM Compiler
//
// Compiler Build ID: CL-36424714
// Cuda compilation tools, release 13.0, V13.0.88
// Based on NVVM 20.0.0
//

.version 9.0
.target sm_100
.address_size 64

	// .globl	_Z13jacobi_kernelPdS_i

.visible .entry _Z13jacobi_kernelPdS_i(
	.param .u64 .ptr .align 1 _Z13jacobi_kernelPdS_i_param_0,
	.param .u64 .ptr .align 1 _Z13jacobi_kernelPdS_i_param_1,
	.param .u32 _Z13jacobi_kernelPdS_i_param_2
)
{
	.reg .pred 	%p<2>;
	.reg .b32 	%r<28>;
	.reg .b64 	%rd<16>;
	.reg .b64 	%fd<15>;

	ld.param.u64 	%rd1, [_Z13jacobi_kernelPdS_i_param_0];
	ld.param.u64 	%rd2, [_Z13jacobi_kernelPdS_i_param_1];
	ld.param.u32 	%r5, [_Z13jacobi_kernelPdS_i_param_2];
	mov.u32 	%r6, %ntid.x;
	mov.u32 	%r7, %ctaid.x;
	mov.u32 	%r8, %tid.x;
	mad.lo.s32 	%r9, %r6, %r7, %r8;
	add.s32 	%r1, %r9, 1;
	mov.u32 	%r10, %ntid.y;
	mov.u32 	%r11, %ctaid.y;
	mov.u32 	%r12, %tid.y;
	mad.lo.s32 	%r13, %r10, %r11, %r12;
	add.s32 	%r2, %r13, 1;
	mov.u32 	%r15, %ntid.z;
	mov.u32 	%r16, %ctaid.z;
	mov.u32 	%r17, %tid.z;
	mad.lo.s32 	%r18, %r15, %r16, %r17;
	add.s32 	%r3, %r18, 1;
	add.s32 	%r20, %r5, -1;
	max.s32 	%r21, %r1, %r2;
	max.s32 	%r22, %r21, %r3;
	setp.ge.s32 	%p1, %r22, %r20;
	@%p1 bra 	$L__BB0_2;
	cvta.to.global.u64 	%rd3, %rd1;
	cvta.to.global.u64 	%rd4, %rd2;
	mad.lo.s32 	%r23, %r5, %r3, %r2;
	mad.lo.s32 	%r24, %r23, %r5, %r1;
	mul.wide.s32 	%rd5, %r24, 8;
	add.s64 	%rd6, %rd3, %rd5;
	ld.global.f64 	%fd1, [%rd6+-8];
	ld.global.f64 	%fd2, [%rd6+8];
	add.f64 	%fd3, %fd1, %fd2;
	sub.s32 	%r25, %r24, %r5;
	mul.wide.s32 	%rd7, %r25, 8;
	add.s64 	%rd8, %rd3, %rd7;
	ld.global.f64 	%fd4, [%rd8];
	add.f64 	%fd5, %fd3, %fd4;
	mul.wide.s32 	%rd9, %r5, 8;
	add.s64 	%rd10, %rd6, %rd9;
	ld.global.f64 	%fd6, [%rd10];
	add.f64 	%fd7, %fd5, %fd6;
	mul.lo.s32 	%r26, %r5, %r5;
	sub.s32 	%r27, %r24, %r26;
	mul.wide.s32 	%rd11, %r27, 8;
	add.s64 	%rd12, %rd3, %rd11;
	ld.global.f64 	%fd8, [%rd12];
	add.f64 	%fd9, %fd7, %fd8;
	mul.wide.u32 	%rd13, %r26, 8;
	add.s64 	%rd14, %rd6, %rd13;
	ld.global.f64 	%fd10, [%rd14];
	add.f64 	%fd11, %fd9, %fd10;
	ld.global.f64 	%fd12, [%rd6];
	add.f64 	%fd13, %fd11, %fd12;
	mul.f64 	%fd14, %fd13, 0d3FC0000000000000;
	add.s64 	%rd15, %rd4, %rd5;
	st.global.f64 	[%rd15], %fd14;
$L__BB0_2:
	ret;

}


// ===== COMPILED SASS (sm_100) =====

	.target	sm_100

	.elftype	@"ET_EXEC"


//--------------------- .note.nv.tkinfo           --------------------------
	.section	.note.nv.tkinfo,"",@"SHT_NOTE"
	.sectionflags	@"SHF_NOTE_NV_TKINFO"
	.tkinfo
        /*0018*/ 	.word	0x00000002
        /*0030*/ 	.string	""
        /*0030*/ 	.string	"ptxas"
        /*0030*/ 	.string	"Cuda compilation tools, release 13.0, V13.0.88"
        /*0030*/ 	.string	"Build cuda_13.0.r13.0/compiler.36424714_0"
        /*0030*/ 	.string	"-arch sm_100 -m 64 "



//--------------------- .note.nv.cuinfo           --------------------------
	.section	.note.nv.cuinfo,"",@"SHT_NOTE"
	.sectionflags	@"SHF_NOTE_NV_CUINFO"
        /*0018*/ 	.short	0x0002
        /*001a*/ 	.short	0x0064
        /*001c*/ 	.short	0x0082
	.zero		2


//--------------------- .nv.info                  --------------------------
	.section	.nv.info,"",@"SHT_CUDA_INFO"
	.align	4


	//----- nvinfo : EIATTR_REGCOUNT
	.align		4
        /*0000*/ 	.byte	0x04, 0x2f
        /*0002*/ 	.short	(.L_1 - .L_0)
	.align		4
.L_0:
        /*0004*/ 	.word	index@(_Z13jacobi_kernelPdS_i)
        /*0008*/ 	.word	0x00000014


	//----- nvinfo : EIATTR_FRAME_SIZE
	.align		4
.L_1:
        /*000c*/ 	.byte	0x04, 0x11
        /*000e*/ 	.short	(.L_3 - .L_2)
	.align		4
.L_2:
        /*0010*/ 	.word	index@(_Z13jacobi_kernelPdS_i)
        /*0014*/ 	.word	0x00000000


	//----- nvinfo : EIATTR_MIN_STACK_SIZE
	.align		4
.L_3:
        /*0018*/ 	.byte	0x04, 0x12
        /*001a*/ 	.short	(.L_5 - .L_4)
	.align		4
.L_4:
        /*001c*/ 	.word	index@(_Z13jacobi_kernelPdS_i)
        /*0020*/ 	.word	0x00000000
.L_5:


//--------------------- .nv.compat                --------------------------
	.section	.nv.compat,"",@"SHT_CUDA_COMPAT_INFO"
	.align	4
        /*0000*/ 	.byte	0x02, 0x09, 0x00, 0x00, 0x02, 0x02, 0x01, 0x00, 0x02, 0x05, 0x05, 0x00, 0x03, 0x07, 0x01, 0x01
        /*0010*/ 	.byte	0x02, 0x03, 0x00, 0x00, 0x02, 0x06, 0x01, 0x00, 0x04, 0x0b, 0x08, 0x00, 0x01, 0x00, 0x00, 0x00
        /*0020*/ 	.byte	0x00, 0x00, 0x00, 0x00


//--------------------- .nv.info._Z13jacobi_kernelPdS_i --------------------------
	.section	.nv.info._Z13jacobi_kernelPdS_i,"",@"SHT_CUDA_INFO"
	.sectionflags	@""
	.align	4


	//----- nvinfo : EIATTR_CUDA_API_VERSION
	.align		4
        /*0000*/ 	.byte	0x04, 0x37
        /*0002*/ 	.short	(.L_7 - .L_6)
.L_6:
        /*0004*/ 	.word	0x00000082


	//----- nvinfo : EIATTR_KPARAM_INFO
	.align		4
.L_7:
        /*0008*/ 	.byte	0x04, 0x17
        /*000a*/ 	.short	(.L_9 - .L_8)
.L_8:
        /*000c*/ 	.word	0x00000000
        /*0010*/ 	.short	0x0002
        /*0012*/ 	.short	0x0010
        /*0014*/ 	.byte	0x00, 0xf0, 0x11, 0x00


	//----- nvinfo : EIATTR_KPARAM_INFO
	.align		4
.L_9:
        /*0018*/ 	.byte	0x04, 0x17
        /*001a*/ 	.short	(.L_11 - .L_10)
.L_10:
        /*001c*/ 	.word	0x00000000
        /*0020*/ 	.short	0x0001
        /*0022*/ 	.short	0x0008
        /*0024*/ 	.byte	0x00, 0xf5, 0x21, 0x00


	//----- nvinfo : EIATTR_KPARAM_INFO
	.align		4
.L_11:
        /*0028*/ 	.byte	0x04, 0x17
        /*002a*/ 	.short	(.L_13 - .L_12)
.L_12:
        /*002c*/ 	.word	0x00000000
        /*0030*/ 	.short	0x0000
        /*0032*/ 	.short	0x0000
        /*0034*/ 	.byte	0x00, 0xf5, 0x21, 0x00


	//----- nvinfo : EIATTR_SPARSE_MMA_MASK
	.align		4
.L_13:
        /*0038*/ 	.byte	0x03, 0x50
        /*003a*/ 	.short	0x0000


	//----- nvinfo : EIATTR_MAXREG_COUNT
	.align		4
        /*003c*/ 	.byte	0x03, 0x1b
        /*003e*/ 	.short	0x00ff


	//----- nvinfo : EIATTR_MERCURY_ISA_VERSION
	.align		4
        /*0040*/ 	.byte	0x03, 0x5f
        /*0042*/ 	.short	0x0101


	//----- nvinfo : EIATTR_VRC_CTA_INIT_COUNT
	.align		4
        /*0044*/ 	.byte	0x02, 0x4a
	.zero		1
	.zero		1


	//----- nvinfo : EIATTR_EXIT_INSTR_OFFSETS
	.align		4
        /*0048*/ 	.byte	0x04, 0x1c
        /*004a*/ 	.short	(.L_15 - .L_14)


	//   ....[0]....
.L_14:
        /*004c*/ 	.word	0x00000140


	//   ....[1]....
        /*0050*/ 	.word	0x00000320


	//----- nvinfo : EIATTR_CBANK_PARAM_SIZE
	.align		4
.L_15:
        /*0054*/ 	.byte	0x03, 0x19
        /*0056*/ 	.short	0x0014


	//----- nvinfo : EIATTR_PARAM_CBANK
	.align		4
        /*0058*/ 	.byte	0x04, 0x0a
        /*005a*/ 	.short	(.L_17 - .L_16)
	.align		4
.L_16:
        /*005c*/ 	.word	index@(.nv.constant0._Z13jacobi_kernelPdS_i)
        /*0060*/ 	.short	0x0380
        /*0062*/ 	.short	0x0014


	//----- nvinfo : EIATTR_SW_WAR
	.align		4
.L_17:
        /*0064*/ 	.byte	0x04, 0x36
        /*0066*/ 	.short	(.L_19 - .L_18)
.L_18:
        /*0068*/ 	.word	0x00000008
.L_19:


//--------------------- .nv.callgraph             --------------------------
	.section	.nv.callgraph,"",@"SHT_CUDA_CALLGRAPH"
	.align	4
	.sectionentsize	8
	.align		4
        /*0000*/ 	.word	0x00000000
	.align		4
        /*0004*/ 	.word	0xffffffff
	.align		4
        /*0008*/ 	.word	0x00000000
	.align		4
        /*000c*/ 	.word	0xfffffffe
	.align		4
        /*0010*/ 	.word	0x00000000
	.align		4
        /*0014*/ 	.word	0xfffffffd
	.align		4
        /*0018*/ 	.word	0x00000000
	.align		4
        /*001c*/ 	.word	0xfffffffc


//--------------------- .text._Z13jacobi_kernelPdS_i --------------------------
	.section	.text._Z13jacobi_kernelPdS_i,"ax",@progbits
	.align	128
        .global         _Z13jacobi_kernelPdS_i
        .type           _Z13jacobi_kernelPdS_i,@function
        .size           _Z13jacobi_kernelPdS_i,(.L_x_1 - _Z13jacobi_kernelPdS_i)
        .other          _Z13jacobi_kernelPdS_i,@"STO_CUDA_ENTRY STV_DEFAULT"
_Z13jacobi_kernelPdS_i:
.text._Z13jacobi_kernelPdS_i:
[----:B------:R-:W-:Y:S01]  /*0000*/  LDC R1, c[0x0][0x37c] ;  /* 0x0000df00ff017b82 */ /* 0x000fe20000000800 */
[----:B------:R-:W0:Y:S01]  /*0010*/  S2R R0, SR_CTAID.X ;  /* 0x0000000000007919 */ /* 0x000e220000002500 */
[----:B------:R-:W0:Y:S06]  /*0020*/  LDCU UR4, c[0x0][0x360] ;  /* 0x00006c00ff0477ac */ /* 0x000e2c0008000800 */
[----:B------:R-:W1:Y:S01]  /*0030*/  LDC R13, c[0x0][0x390] ;  /* 0x0000e400ff0d7b82 */ /* 0x000e620000000800 */
[----:B------:R-:W0:Y:S01]  /*0040*/  S2R R3, SR_TID.X ;  /* 0x0000000000037919 */ /* 0x000e220000002100 */
[----:B------:R-:W2:Y:S01]  /*0050*/  LDCU UR5, c[0x0][0x364] ;  /* 0x00006c80ff0577ac */ /* 0x000ea20008000800 */
[----:B------:R-:W2:Y:S01]  /*0060*/  S2R R2, SR_CTAID.Y ;  /* 0x0000000000027919 */ /* 0x000ea20000002600 */
[----:B------:R-:W3:Y:S01]  /*0070*/  LDCU UR6, c[0x0][0x368] ;  /* 0x00006d00ff0677ac */ /* 0x000ee20008000800 */
[----:B------:R-:W2:Y:S01]  /*0080*/  S2R R5, SR_TID.Y ;  /* 0x0000000000057919 */ /* 0x000ea20000002200 */
[----:B------:R-:W3:Y:S01]  /*0090*/  S2R R4, SR_CTAID.Z ;  /* 0x0000000000047919 */ /* 0x000ee20000002700 */
[----:B------:R-:W3:Y:S01]  /*00a0*/  S2R R7, SR_TID.Z ;  /* 0x0000000000077919 */ /* 0x000ee20000002300 */
[----:B0-----:R-:W-:-:S05]  /*00b0*/  IMAD R0, R0, UR4, R3 ;  /* 0x0000000400007c24 */ /* 0x001fca000f8e0203 */
[----:B------:R-:W-:Y:S01]  /*00c0*/  IADD3 R0, PT, PT, R0, 0x1, RZ ;  /* 0x0000000100007810 */ /* 0x000fe20007ffe0ff */
[----:B--2---:R-:W-:-:S05]  /*00d0*/  IMAD R2, R2, UR5, R5 ;  /* 0x0000000502027c24 */ /* 0x004fca000f8e0205 */
[----:B------:R-:W-:Y:S01]  /*00e0*/  IADD3 R2, PT, PT, R2, 0x1, RZ ;  /* 0x0000000102027810 */ /* 0x000fe20007ffe0ff */
[----:B---3--:R-:W-:Y:S01]  /*00f0*/  IMAD R3, R4, UR6, R7 ;  /* 0x0000000604037c24 */ /* 0x008fe2000f8e0207 */
[----:B-1----:R-:W-:-:S04]  /*0100*/  IADD3 R4, PT, PT, R13, -0x1, RZ ;  /* 0xffffffff0d047810 */ /* 0x002fc80007ffe0ff */
[----:B------:R-:W-:-:S04]  /*0110*/  IADD3 R3, PT, PT, R3, 0x1, RZ ;  /* 0x0000000103037810 */ /* 0x000fc80007ffe0ff */
[----:B------:R-:W-:-:S04]  /*0120*/  VIMNMX3 R5, R0, R2, R3, !PT ;  /* 0x000000020005720f */ /* 0x000fc80007800103 */
[----:B------:R-:W-:-:S13]  /*0130*/  ISETP.GE.AND P0, PT, R5, R4, PT ;  /* 0x000000040500720c */ /* 0x000fda0003f06270 */
[----:B------:R-:W-:Y:S05]  /*0140*/  @P0 EXIT ;  /* 0x000000000000094d */ /* 0x000fea0003800000 */
[----:B------:R-:W0:Y:S01]  /*0150*/  LDC.64 R10, c[0x0][0x380] ;  /* 0x0000e000ff0a7b82 */ /* 0x000e220000000a00 */
[----:B------:R-:W1:Y:S01]  /*0160*/  LDCU.64 UR4, c[0x0][0x358] ;  /* 0x00006b00ff0477ac */ /* 0x000e620008000a00 */
[----:B------:R-:W-:-:S04]  /*0170*/  IMAD R2, R3, R13, R2 ;  /* 0x0000000d03027224 */ /* 0x000fc800078e0202 */
[----:B------:R-:W-:-:S05]  /*0180*/  IMAD R0, R2, R13, R0 ;  /* 0x0000000d02007224 */ /* 0x000fca00078e0200 */
[C---:B------:R-:W-:Y:S01]  /*0190*/  IADD3 R3, PT, PT, R0.reuse, -R13, RZ ;  /* 0x8000000d00037210 */ /* 0x040fe20007ffe0ff */
[----:B0-----:R-:W-:-:S05]  /*01a0*/  IMAD.WIDE R8, R0, 0x8, R10 ;  /* 0x0000000800087825 */ /* 0x001fca00078e020a */
[----:B-1----:R-:W2:Y:S01]  /*01b0*/  LDG.E.64 R4, desc[UR4][R8.64+-0x8] ;  /* 0xfffff80408047981 */ /* 0x002ea2000c1e1b00 */
[----:B------:R-:W-:-:S03]  /*01c0*/  IMAD.WIDE R2, R3, 0x8, R10 ;  /* 0x0000000803027825 */ /* 0x000fc600078e020a */
[----:B------:R-:W2:Y:S01]  /*01d0*/  LDG.E.64 R6, desc[UR4][R8.64+0x8] ;  /* 0x0000080408067981 */ /* 0x000ea2000c1e1b00 */
[----:B------:R-:W-:-:S03]  /*01e0*/  IMAD R15, R13, R13, RZ ;  /* 0x0000000d0d0f7224 */ /* 0x000fc600078e02ff */
[----:B------:R-:W3:Y:S01]  /*01f0*/  LDG.E.64 R2, desc[UR4][R2.64] ;  /* 0x0000000402027981 */ /* 0x000ee2000c1e1b00 */
[----:B------:R-:W-:Y:S01]  /*0200*/  IMAD.WIDE R12, R13, 0x8, R8 ;  /* 0x000000080d0c7825 */ /* 0x000fe200078e0208 */
[----:B------:R-:W-:-:S05]  /*0210*/  IADD3 R17, PT, PT, R0, -R15, RZ ;  /* 0x8000000f00117210 */ /* 0x000fca0007ffe0ff */
[----:B------:R-:W4:Y:S01]  /*0220*/  LDG.E.64 R12, desc[UR4][R12.64] ;  /* 0x000000040c0c7981 */ /* 0x000f22000c1e1b00 */
[----:B------:R-:W-:-:S04]  /*0230*/  IMAD.WIDE R10, R17, 0x8, R10 ;  /* 0x00000008110a7825 */ /* 0x000fc800078e020a */
[----:B------:R-:W-:Y:S02]  /*0240*/  IMAD.WIDE.U32 R14, R15, 0x8, R8 ;  /* 0x000000080f0e7825 */ /* 0x000fe400078e0008 */
[----:B------:R-:W5:Y:S04]  /*0250*/  LDG.E.64 R10, desc[UR4][R10.64] ;  /* 0x000000040a0a7981 */ /* 0x000f68000c1e1b00 */
[----:B------:R-:W5:Y:S04]  /*0260*/  LDG.E.64 R14, desc[UR4][R14.64] ;  /* 0x000000040e0e7981 */ /* 0x000f68000c1e1b00 */
[----:B------:R-:W5:Y:S01]  /*0270*/  LDG.E.64 R8, desc[UR4][R8.64] ;  /* 0x0000000408087981 */ /* 0x000f62000c1e1b00 */
[----:B--2---:R-:W-:-:S08]  /*0280*/  DADD R4, R4, R6 ;  /* 0x0000000004047229 */ /* 0x004fd00000000006 */
[----:B---3--:R-:W-:Y:S02]  /*0290*/  DADD R2, R4, R2 ;  /* 0x0000000004027229 */ /* 0x008fe40000000002 */
[----:B------:R-:W0:Y:S06]  /*02a0*/  LDC.64 R4, c[0x0][0x388] ;  /* 0x0000e200ff047b82 */ /* 0x000e2c0000000a00 */
[----:B----4-:R-:W-:-:S08]  /*02b0*/  DADD R2, R2, R12 ;  /* 0x0000000002027229 */ /* 0x010fd0000000000c */
[----:B-----5:R-:W-:-:S08]  /*02c0*/  DADD R2, R2, R10 ;  /* 0x0000000002027229 */ /* 0x020fd0000000000a */
[----:B------:R-:W-:Y:S01]  /*02d0*/  DADD R2, R2, R14 ;  /* 0x0000000002027229 */ /* 0x000fe2000000000e */
[----:B0-----:R-:W-:-:S07]  /*02e0*/  IMAD.WIDE R4, R0, 0x8, R4 ;  /* 0x0000000800047825 */ /* 0x001fce00078e0204 */
[----:B------:R-:W-:-:S08]  /*02f0*/  DADD R2, R2, R8 ;  /* 0x0000000002027229 */ /* 0x000fd00000000008 */
[----:B------:R-:W-:-:S07]  /*0300*/  DMUL R2, R2, 0.125 ;  /* 0x3fc0000002027828 */ /* 0x000fce0000000000 */
[----:B------:R-:W-:Y:S01]  /*0310*/  STG.E.64 desc[UR4][R4.64], R2 ;  /* 0x0000000204007986 */ /* 0x000fe2000c101b04 */
[----:B------:R-:W-:Y:S05]  /*0320*/  EXIT ;  /* 0x000000000000794d */ /* 0x000fea0003800000 */
.L_x_0:
[----:B------:R-:W-:-:S00]  /*0330*/  BRA `(.L_x_0) ;  /* 0xfffffffc00fc7947 */ /* 0x000fc0000383ffff */
[----:B------:R-:W-:-:S00]  /*0340*/  NOP ;  /* 0x0000000000007918 */ /* 0x000fc00000000000 */
        /* <DEDUP_REMOVED lines=11> */
.L_x_1:


//--------------------- .nv.shared.reserved.0     --------------------------
	.section	.nv.shared.reserved.0,"aw",@nobits
	.weak		__nv_reservedSMEM_offset_0_alias
	.size		__nv_reservedSMEM_offset_0_alias, 0, 64
	.other		__nv_reservedSMEM_offset_0_alias,@"STO_CUDA_RESERVED_SHARED STV_DEFAULT"
__nv_reservedSMEM_offset_0_alias:
	.zero		0
	.zero		64


//--------------------- .nv.constant0._Z13jacobi_kernelPdS_i --------------------------
	.section	.nv.constant0._Z13jacobi_kernelPdS_i,"a",@progbits
	.sectionflags	@""
	.align	4
.nv.constant0._Z13jacobi_kernelPdS_i:
	.zero		916


//--------------------- SYMBOLS --------------------------

	.type		.nv.reservedSmem.offset0,@object
	.size		.nv.reservedSmem.offset0,0x4
